//
// Generated by NVIDIA NVVM Compiler
//
// Compiler Build ID: CL-36424714
// Cuda compilation tools, release 13.0, V13.0.88
// Based on NVVM 20.0.0
//

.version 9.0
.target sm_100
.address_size 64

	// .globl	_Z12trans_kernelPKhPhii

.visible .entry _Z12trans_kernelPKhPhii(
	.param .u64 .ptr .align 1 _Z12trans_kernelPKhPhii_param_0,
	.param .u64 .ptr .align 1 _Z12trans_kernelPKhPhii_param_1,
	.param .u32 _Z12trans_kernelPKhPhii_param_2,
	.param .u32 _Z12trans_kernelPKhPhii_param_3
)
{
	.reg .pred 	%p<4>;
	.reg .b16 	%rs<4>;
	.reg .b32 	%r<24>;
	.reg .b64 	%rd<13>;

	ld.param.u64 	%rd1, [_Z12trans_kernelPKhPhii_param_0];
	ld.param.u64 	%rd2, [_Z12trans_kernelPKhPhii_param_1];
	ld.param.u32 	%r3, [_Z12trans_kernelPKhPhii_param_2];
	ld.param.u32 	%r4, [_Z12trans_kernelPKhPhii_param_3];
	mov.u32 	%r1, %ctaid.x;
	mov.u32 	%r2, %tid.x;
	setp.ge.s32 	%p1, %r1, %r3;
	setp.ge.s32 	%p2, %r2, %r4;
	or.pred  	%p3, %p1, %p2;
	@%p3 bra 	$L__BB0_2;
	cvta.to.global.u64 	%rd3, %rd1;
	cvta.to.global.u64 	%rd4, %rd2;
	mov.u32 	%r5, %ntid.x;
	mad.lo.s32 	%r6, %r1, %r5, %r2;
	mul.lo.s32 	%r7, %r6, 3;
	cvt.u64.u32 	%rd5, %r7;
	add.s64 	%rd6, %rd3, %rd5;
	ld.global.u8 	%rs1, [%rd6];
	add.s32 	%r8, %r7, 1;
	cvt.u64.u32 	%rd7, %r8;
	add.s64 	%rd8, %rd3, %rd7;
	add.s32 	%r9, %r7, 2;
	cvt.u64.u32 	%rd9, %r9;
	add.s64 	%rd10, %rd3, %rd9;
	ld.global.u8 	%rs2, [%rd10];
	mul.wide.u16 	%r10, %rs2, 299;
	mov.b16 	%rs3, 587;
	mov.b32 	%r11, {%rs1, %rs3};
	ld.global.u8 	%r12, [%rd8];
	mov.b32 	%r13, 114;
	prmt.b32 	%r14, %r13, %r12, 0x3340U;
	prmt.b32 	%r15, %r16, %r17, 0x3340U;
	prmt.b32 	%r18, %r14, %r15, 0x5410U;
	mov.b32 	%r19, 500;
	dp2a.lo.u32.u32 	%r20, %r11, %r18, %r19;
	add.s32 	%r21, %r10, %r20;
	mul.hi.u32 	%r22, %r21, 274877907;
	shr.u32 	%r23, %r22, 6;
	cvt.u64.u32 	%rd11, %r6;
	add.s64 	%rd12, %rd4, %rd11;
	st.global.u8 	[%rd12], %r23;
$L__BB0_2:
	ret;

}


// ===== COMPILED SASS (sm_100) =====

	.target	sm_100

	.elftype	@"ET_EXEC"


//--------------------- .note.nv.tkinfo           --------------------------
	.section	.note.nv.tkinfo,"",@"SHT_NOTE"
	.sectionflags	@"SHF_NOTE_NV_TKINFO"
	.tkinfo
        /*0018*/ 	.word	0x00000002
        /*0030*/ 	.string	""
        /*0030*/ 	.string	"ptxas"
        /*0030*/ 	.string	"Cuda compilation tools, release 13.0, V13.0.88"
        /*0030*/ 	.string	"Build cuda_13.0.r13.0/compiler.36424714_0"
        /*0030*/ 	.string	"-arch sm_100 -m 64 "



//--------------------- .note.nv.cuinfo           --------------------------
	.section	.note.nv.cuinfo,"",@"SHT_NOTE"
	.sectionflags	@"SHF_NOTE_NV_CUINFO"
        /*0018*/ 	.short	0x0002
        /*001a*/ 	.short	0x0064
        /*001c*/ 	.short	0x0082
	.zero		2


//--------------------- .nv.info                  --------------------------
	.section	.nv.info,"",@"SHT_CUDA_INFO"
	.align	4


	//----- nvinfo : EIATTR_REGCOUNT
	.align		4
        /*0000*/ 	.byte	0x04, 0x2f
        /*0002*/ 	.short	(.L_1 - .L_0)
	.align		4
.L_0:
        /*0004*/ 	.word	index@(_Z12trans_kernelPKhPhii)
        /*0008*/ 	.word	0x0000000e


	//----- nvinfo : EIATTR_FRAME_SIZE
	.align		4
.L_1:
        /*000c*/ 	.byte	0x04, 0x11
        /*000e*/ 	.short	(.L_3 - .L_2)
	.align		4
.L_2:
        /*0010*/ 	.word	index@(_Z12trans_kernelPKhPhii)
        /*0014*/ 	.word	0x00000000


	//----- nvinfo : EIATTR_MIN_STACK_SIZE
	.align		4
.L_3:
        /*0018*/ 	.byte	0x04, 0x12
        /*001a*/ 	.short	(.L_5 - .L_4)
	.align		4
.L_4:
        /*001c*/ 	.word	index@(_Z12trans_kernelPKhPhii)
        /*0020*/ 	.word	0x00000000
.L_5:


//--------------------- .nv.compat                --------------------------
	.section	.nv.compat,"",@"SHT_CUDA_COMPAT_INFO"
	.align	4
        /*0000*/ 	.byte	0x02, 0x09, 0x00, 0x00, 0x02, 0x02, 0x01, 0x00, 0x02, 0x05, 0x05, 0x00, 0x03, 0x07, 0x01, 0x01
        /*0010*/ 	.byte	0x02, 0x03, 0x00, 0x00, 0x02, 0x06, 0x01, 0x00, 0x04, 0x0b, 0x08, 0x00, 0x09, 0x00, 0x00, 0x00
        /*0020*/ 	.byte	0x00, 0x00, 0x00, 0x00


//--------------------- .nv.info._Z12trans_kernelPKhPhii --------------------------
	.section	.nv.info._Z12trans_kernelPKhPhii,"",@"SHT_CUDA_INFO"
	.sectionflags	@""
	.align	4


	//----- nvinfo : EIATTR_CUDA_API_VERSION
	.align		4
        /*0000*/ 	.byte	0x04, 0x37
        /*0002*/ 	.short	(.L_7 - .L_6)
.L_6:
        /*0004*/ 	.word	0x00000082


	//----- nvinfo : EIATTR_KPARAM_INFO
	.align		4
.L_7:
        /*0008*/ 	.byte	0x04, 0x17
        /*000a*/ 	.short	(.L_9 - .L_8)
.L_8:
        /*000c*/ 	.word	0x00000000
        /*0010*/ 	.short	0x0003
        /*0012*/ 	.short	0x0014
        /*0014*/ 	.byte	0x00, 0xf0, 0x11, 0x00


	//----- nvinfo : EIATTR_KPARAM_INFO
	.align		4
.L_9:
        /*0018*/ 	.byte	0x04, 0x17
        /*001a*/ 	.short	(.L_11 - .L_10)
.L_10:
        /*001c*/ 	.word	0x00000000
        /*0020*/ 	.short	0x0002
        /*0022*/ 	.short	0x0010
        /*0024*/ 	.byte	0x00, 0xf0, 0x11, 0x00


	//----- nvinfo : EIATTR_KPARAM_INFO
	.align		4
.L_11:
        /*0028*/ 	.byte	0x04, 0x17
        /*002a*/ 	.short	(.L_13 - .L_12)
.L_12:
        /*002c*/ 	.word	0x00000000
        /*0030*/ 	.short	0x0001
        /*0032*/ 	.short	0x0008
        /*0034*/ 	.byte	0x00, 0xf5, 0x21, 0x00


	//----- nvinfo : EIATTR_KPARAM_INFO
	.align		4
.L_13:
        /*0038*/ 	.byte	0x04, 0x17
        /*003a*/ 	.short	(.L_15 - .L_14)
.L_14:
        /*003c*/ 	.word	0x00000000
        /*0040*/ 	.short	0x0000
        /*0042*/ 	.short	0x0000
        /*0044*/ 	.byte	0x00, 0xf5, 0x21, 0x00


	//----- nvinfo : EIATTR_SPARSE_MMA_MASK
	.align		4
.L_15:
        /*0048*/ 	.byte	0x03, 0x50
        /*004a*/ 	.short	0x0000


	//----- nvinfo : EIATTR_MAXREG_COUNT
	.align		4
        /*004c*/ 	.byte	0x03, 0x1b
        /*004e*/ 	.short	0x00ff


	//----- nvinfo : EIATTR_MERCURY_ISA_VERSION
	.align		4
        /*0050*/ 	.byte	0x03, 0x5f
        /*0052*/ 	.short	0x0101


	//----- nvinfo : EIATTR_VRC_CTA_INIT_COUNT
	.align		4
        /*0054*/ 	.byte	0x02, 0x4a
	.zero		1
	.zero		1


	//----- nvinfo : EIATTR_EXIT_INSTR_OFFSETS
	.align		4
        /*0058*/ 	.byte	0x04, 0x1c
        /*005a*/ 	.short	(.L_17 - .L_16)


	//   ....[0]....
.L_16:
        /*005c*/ 	.word	0x00000060


	//   ....[1]....
        /*0060*/ 	.word	0x00000250


	//----- nvinfo : EIATTR_CBANK_PARAM_SIZE
	.align		4
.L_17:
        /*0064*/ 	.byte	0x03, 0x19
        /*0066*/ 	.short	0x0018


	//----- nvinfo : EIATTR_PARAM_CBANK
	.align		4
        /*0068*/ 	.byte	0x04, 0x0a
        /*006a*/ 	.short	(.L_19 - .L_18)
	.align		4
.L_18:
        /*006c*/ 	.word	index@(.nv.constant0._Z12trans_kernelPKhPhii)
        /*0070*/ 	.short	0x0380
        /*0072*/ 	.short	0x0018


	//----- nvinfo : EIATTR_SW_WAR
	.align		4
.L_19:
        /*0074*/ 	.byte	0x04, 0x36
        /*0076*/ 	.short	(.L_21 - .L_20)
.L_20:
        /*0078*/ 	.word	0x00000008
.L_21:


//--------------------- .nv.callgraph             --------------------------
	.section	.nv.callgraph,"",@"SHT_CUDA_CALLGRAPH"
	.align	4
	.sectionentsize	8
	.align		4
        /*0000*/ 	.word	0x00000000
	.align		4
        /*0004*/ 	.word	0xffffffff
	.align		4
        /*0008*/ 	.word	0x00000000
	.align		4
        /*000c*/ 	.word	0xfffffffe
	.align		4
        /*0010*/ 	.word	0x00000000
	.align		4
        /*0014*/ 	.word	0xfffffffd
	.align		4
        /*0018*/ 	.word	0x00000000
	.align		4
        /*001c*/ 	.word	0xfffffffc


//--------------------- .text._Z12trans_kernelPKhPhii --------------------------
	.section	.text._Z12trans_kernelPKhPhii,"ax",@progbits
	.align	128
        .global         _Z12trans_kernelPKhPhii
        .type           _Z12trans_kernelPKhPhii,@function
        .size           _Z12trans_kernelPKhPhii,(.L_x_1 - _Z12trans_kernelPKhPhii)
        .other          _Z12trans_kernelPKhPhii,@"STO_CUDA_ENTRY STV_DEFAULT"
_Z12trans_kernelPKhPhii:
.text._Z12trans_kernelPKhPhii:
[----:B------:R-:W0:Y:S01]  /*0000*/  LDC R1, c[0x0][0x37c] ;  /* 0x0000df00ff017b82 */ /* 0x000e220000000800 */
[----:B------:R-:W1:Y:S07]  /*0010*/  S2R R0, SR_TID.X ;  /* 0x0000000000007919 */ /* 0x000e6e0000002100 */
[----:B------:R-:W1:Y:S08]  /*0020*/  LDC.64 R2, c[0x0][0x390] ;  /* 0x0000e400ff027b82 */ /* 0x000e700000000a00 */
[----:B------:R-:W2:Y:S01]  /*0030*/  S2UR UR6, SR_CTAID.X ;  /* 0x00000000000679c3 */ /* 0x000ea20000002500 */
[----:B-1----:R-:W-:-:S04]  /*0040*/  ISETP.GE.AND P0, PT, R0, R3, PT ;  /* 0x000000030000720c */ /* 0x002fc80003f06270 */
[----:B--2---:R-:W-:-:S13]  /*0050*/  ISETP.LE.OR P0, PT, R2, UR6, P0 ;  /* 0x0000000602007c0c */ /* 0x004fda0008703670 */
[----:B0-----:R-:W-:Y:S05]  /*0060*/  @P0 EXIT ;  /* 0x000000000000094d */ /* 0x001fea0003800000 */
[----:B------:R-:W0:Y:S01]  /*0070*/  LDC R3, c[0x0][0x360] ;  /* 0x0000d800ff037b82 */ /* 0x000e220000000800 */
[----:B------:R-:W1:Y:S01]  /*0080*/  LDCU.128 UR8, c[0x0][0x380] ;  /* 0x00007000ff0877ac */ /* 0x000e620008000c00 */
[----:B------:R-:W2:Y:S01]  /*0090*/  LDCU.64 UR4, c[0x0][0x358] ;  /* 0x00006b00ff0477ac */ /* 0x000ea20008000a00 */
[----:B0-----:R-:W-:-:S04]  /*00a0*/  IMAD R0, R3, UR6, R0 ;  /* 0x0000000603007c24 */ /* 0x001fc8000f8e0200 */
[----:B------:R-:W-:-:S04]  /*00b0*/  IMAD R3, R0, 0x3, RZ ;  /* 0x0000000300037824 */ /* 0x000fc800078e02ff */
[----:B------:R-:W-:-:S05]  /*00c0*/  VIADD R6, R3, 0x1 ;  /* 0x0000000103067836 */ /* 0x000fca0000000000 */
[----:B-1----:R-:W-:-:S05]  /*00d0*/  IADD3 R6, P0, PT, R6, UR8, RZ ;  /* 0x0000000806067c10 */ /* 0x002fca000ff1e0ff */
[----:B------:R-:W-:Y:S01]  /*00e0*/  IMAD.X R7, RZ, RZ, UR9, P0 ;  /* 0x00000009ff077e24 */ /* 0x000fe200080e06ff */
[C---:B------:R-:W-:Y:S01]  /*00f0*/  IADD3 R2, P0, PT, R3.reuse, UR8, RZ ;  /* 0x0000000803027c10 */ /* 0x040fe2000ff1e0ff */
[----:B------:R-:W-:-:S03]  /*0100*/  VIADD R3, R3, 0x2 ;  /* 0x0000000203037836 */ /* 0x000fc60000000000 */
[----:B--2---:R-:W2:Y:S02]  /*0110*/  LDG.E.U8 R6, desc[UR4][R6.64] ;  /* 0x0000000406067981 */ /* 0x004ea4000c1e1100 */
[----:B------:R-:W-:Y:S02]  /*0120*/  IADD3 R4, P1, PT, R3, UR8, RZ ;  /* 0x0000000803047c10 */ /* 0x000fe4000ff3e0ff */
[----:B------:R-:W-:-:S03]  /*0130*/  IADD3.X R3, PT, PT, RZ, UR9, RZ, P0, !PT ;  /* 0x00000009ff037c10 */ /* 0x000fc600087fe4ff */
[----:B------:R-:W-:Y:S02]  /*0140*/  IMAD.X R5, RZ, RZ, UR9, P1 ;  /* 0x00000009ff057e24 */ /* 0x000fe400088e06ff */
[----:B------:R-:W3:Y:S04]  /*0150*/  LDG.E.U8 R2, desc[UR4][R2.64] ;  /* 0x0000000402027981 */ /* 0x000ee8000c1e1100 */
[----:B------:R-:W4:Y:S01]  /*0160*/  LDG.E.U8 R4, desc[UR4][R4.64] ;  /* 0x0000000404047981 */ /* 0x000f22000c1e1100 */
[----:B------:R-:W-:Y:S02]  /*0170*/  HFMA2 R10, -RZ, RZ, 0, 3.4987926483154296875e-05 ;  /* 0x0000024bff0a7431 */ /* 0x000fe400000001ff */
[----:B------:R-:W-:Y:S01]  /*0180*/  IMAD.MOV.U32 R11, RZ, RZ, 0x72 ;  /* 0x00000072ff0b7424 */ /* 0x000fe200078e00ff */
[----:B------:R-:W-:-:S04]  /*0190*/  PRMT R9, R1, 0x3340, R1 ;  /* 0x0000334001097816 */ /* 0x000fc80000000001 */
[----:B--2---:R-:W-:Y:S01]  /*01a0*/  PRMT R8, R11, 0x3340, R6 ;  /* 0x000033400b087816 */ /* 0x004fe20000000006 */
[----:B------:R-:W-:-:S03]  /*01b0*/  IMAD.MOV.U32 R6, RZ, RZ, 0x1f4 ;  /* 0x000001f4ff067424 */ /* 0x000fc600078e00ff */
[----:B------:R-:W-:Y:S02]  /*01c0*/  PRMT R9, R8, 0x5410, R9 ;  /* 0x0000541008097816 */ /* 0x000fe40000000009 */
[----:B---3--:R-:W-:-:S05]  /*01d0*/  PRMT R2, R2, 0x5410, R10 ;  /* 0x0000541002027816 */ /* 0x008fca000000000a */
[----:B------:R-:W-:Y:S01]  /*01e0*/  IDP.2A.LO.U16.U8 R9, R2, R9, R6 ;  /* 0x0000000902097226 */ /* 0x000fe20000001006 */
[----:B------:R-:W-:-:S03]  /*01f0*/  IADD3 R2, P0, PT, R0, UR10, RZ ;  /* 0x0000000a00027c10 */ /* 0x000fc6000ff1e0ff */
[----:B----4-:R-:W-:Y:S01]  /*0200*/  IMAD R9, R4, 0x12b, R9 ;  /* 0x0000012b04097824 */ /* 0x010fe200078e0209 */
[----:B------:R-:W-:-:S03]  /*0210*/  IADD3.X R3, PT, PT, RZ, UR11, RZ, P0, !PT ;  /* 0x0000000bff037c10 */ /* 0x000fc600087fe4ff */
[----:B------:R-:W-:-:S05]  /*0220*/  IMAD.HI.U32 R9, R9, 0x10624dd3, RZ ;  /* 0x10624dd309097827 */ /* 0x000fca00078e00ff */
[----:B------:R-:W-:-:S05]  /*0230*/  SHF.R.U32.HI R9, RZ, 0x6, R9 ;  /* 0x00000006ff097819 */ /* 0x000fca0000011609 */
[----:B------:R-:W-:Y:S01]  /*0240*/  STG.E.U8 desc[UR4][R2.64], R9 ;  /* 0x0000000902007986 */ /* 0x000fe2000c101104 */
[----:B------:R-:W-:Y:S05]  /*0250*/  EXIT ;  /* 0x000000000000794d */ /* 0x000fea0003800000 */
.L_x_0:
[----:B------:R-:W-:-:S00]  /*0260*/  BRA `(.L_x_0) ;  /* 0xfffffffc00fc7947 */ /* 0x000fc0000383ffff */
[----:B------:R-:W-:-:S00]  /*0270*/  NOP ;  /* 0x0000000000007918 */ /* 0x000fc00000000000 */
        /* <DEDUP_REMOVED lines=8> */
.L_x_1:


//--------------------- .nv.shared.reserved.0     --------------------------
	.section	.nv.shared.reserved.0,"aw",@nobits
	.weak		__nv_reservedSMEM_offset_0_alias
	.size		__nv_reservedSMEM_offset_0_alias, 0, 64
	.other		__nv_reservedSMEM_offset_0_alias,@"STO_CUDA_RESERVED_SHARED STV_DEFAULT"
__nv_reservedSMEM_offset_0_alias:
	.zero		0
	.zero		64


//--------------------- .nv.constant0._Z12trans_kernelPKhPhii --------------------------
	.section	.nv.constant0._Z12trans_kernelPKhPhii,"a",@progbits
	.sectionflags	@""
	.align	4
.nv.constant0._Z12trans_kernelPKhPhii:
	.zero		920


//--------------------- SYMBOLS --------------------------

	.type		.nv.reservedSmem.offset0,@object
	.size		.nv.reservedSmem.offset0,0x4
